//
// Generated by NVIDIA NVVM Compiler
//
// Compiler Build ID: CL-36424714
// Cuda compilation tools, release 13.0, V13.0.88
// Based on NVVM 20.0.0
//

.version 9.0
.target sm_100
.address_size 64

	// .globl	_Z25csrMatrixVectorMultKernelPKjS0_PKfS2_Pfj
// _ZZ25csrMatrixVectorMultKernelPKjS0_PKfS2_PfjE4vals has been demoted

.visible .entry _Z25csrMatrixVectorMultKernelPKjS0_PKfS2_Pfj(
	.param .u64 .ptr .align 1 _Z25csrMatrixVectorMultKernelPKjS0_PKfS2_Pfj_param_0,
	.param .u64 .ptr .align 1 _Z25csrMatrixVectorMultKernelPKjS0_PKfS2_Pfj_param_1,
	.param .u64 .ptr .align 1 _Z25csrMatrixVectorMultKernelPKjS0_PKfS2_Pfj_param_2,
	.param .u64 .ptr .align 1 _Z25csrMatrixVectorMultKernelPKjS0_PKfS2_Pfj_param_3,
	.param .u64 .ptr .align 1 _Z25csrMatrixVectorMultKernelPKjS0_PKfS2_Pfj_param_4,
	.param .u32 _Z25csrMatrixVectorMultKernelPKjS0_PKfS2_Pfj_param_5
)
{
	.reg .pred 	%p<28>;
	.reg .b32 	%r<59>;
	.reg .b32 	%f<67>;
	.reg .b64 	%rd<30>;
	// demoted variable
	.shared .align 4 .b8 _ZZ25csrMatrixVectorMultKernelPKjS0_PKfS2_PfjE4vals[128];
	ld.param.u64 	%rd5, [_Z25csrMatrixVectorMultKernelPKjS0_PKfS2_Pfj_param_0];
	ld.param.u64 	%rd7, [_Z25csrMatrixVectorMultKernelPKjS0_PKfS2_Pfj_param_1];
	ld.param.u64 	%rd8, [_Z25csrMatrixVectorMultKernelPKjS0_PKfS2_Pfj_param_2];
	ld.param.u64 	%rd9, [_Z25csrMatrixVectorMultKernelPKjS0_PKfS2_Pfj_param_3];
	ld.param.u64 	%rd6, [_Z25csrMatrixVectorMultKernelPKjS0_PKfS2_Pfj_param_4];
	ld.param.u32 	%r25, [_Z25csrMatrixVectorMultKernelPKjS0_PKfS2_Pfj_param_5];
	cvta.to.global.u64 	%rd1, %rd9;
	cvta.to.global.u64 	%rd2, %rd7;
	cvta.to.global.u64 	%rd3, %rd8;
	mov.u32 	%r26, %ctaid.x;
	mov.u32 	%r27, %ntid.x;
	mov.u32 	%r1, %tid.x;
	mad.lo.s32 	%r28, %r26, %r27, %r1;
	shr.u32 	%r2, %r28, 5;
	setp.ge.u32 	%p1, %r2, %r25;
	@%p1 bra 	$L__BB0_49;
	cvta.to.global.u64 	%rd10, %rd5;
	mul.wide.u32 	%rd11, %r2, 4;
	add.s64 	%rd12, %rd10, %rd11;
	ld.global.u32 	%r3, [%rd12];
	ld.global.u32 	%r29, [%rd12+4];
	sub.s32 	%r4, %r29, %r3;
	cvt.rn.f32.u32 	%f1, %r4;
	mul.f32 	%f2, %f1, 0f3D000000;
	cvt.rpi.f32.f32 	%f3, %f2;
	cvt.rzi.u32.f32 	%r5, %f3;
	setp.eq.s32 	%p2, %r5, 0;
	@%p2 bra 	$L__BB0_49;
	shl.b32 	%r31, %r1, 2;
	mov.u32 	%r32, _ZZ25csrMatrixVectorMultKernelPKjS0_PKfS2_PfjE4vals;
	add.s32 	%r6, %r32, %r31;
	add.s32 	%r7, %r3, %r1;
	cvta.to.global.u64 	%rd13, %rd6;
	add.s64 	%rd4, %rd13, %rd11;
	setp.eq.s32 	%p3, %r5, 1;
	mov.b32 	%r58, 0;
	@%p3 bra 	$L__BB0_34;
	add.s32 	%r8, %r6, %r31;
	shl.b32 	%r34, %r1, 3;
	add.s32 	%r9, %r8, %r34;
	shl.b32 	%r35, %r1, 4;
	add.s32 	%r10, %r9, %r35;
	shl.b32 	%r36, %r1, 5;
	add.s32 	%r11, %r10, %r36;
	mad.lo.s32 	%r12, %r1, -56, %r11;
	add.s32 	%r13, %r12, %r34;
	add.s32 	%r14, %r13, %r35;
	add.s32 	%r15, %r14, %r36;
	and.b32  	%r37, %r5, -2;
	neg.s32 	%r57, %r37;
	mov.u32 	%r55, %r7;
	mov.u32 	%r56, %r4;
$L__BB0_4:
	mov.b32 	%r38, 0;
	st.shared.u32 	[%r6], %r38;
	setp.ge.u32 	%p4, %r1, %r56;
	@%p4 bra 	$L__BB0_6;
	mul.wide.u32 	%rd15, %r55, 4;
	add.s64 	%rd16, %rd3, %rd15;
	ld.global.f32 	%f4, [%rd16];
	add.s64 	%rd17, %rd2, %rd15;
	ld.global.u32 	%r39, [%rd17];
	mul.wide.u32 	%rd18, %r39, 4;
	add.s64 	%rd19, %rd1, %rd18;
	ld.global.f32 	%f5, [%rd19];
	mul.f32 	%f6, %f4, %f5;
	st.shared.f32 	[%r6], %f6;
$L__BB0_6:
	setp.gt.u32 	%p5, %r1, 15;
	bar.sync 	0;
	@%p5 bra 	$L__BB0_8;
	ld.shared.f32 	%f7, [%r8+4];
	ld.shared.f32 	%f8, [%r8];
	add.f32 	%f9, %f7, %f8;
	st.shared.f32 	[%r8], %f9;
$L__BB0_8:
	setp.gt.u32 	%p6, %r1, 7;
	bar.sync 	0;
	@%p6 bra 	$L__BB0_10;
	ld.shared.f32 	%f10, [%r9+8];
	ld.shared.f32 	%f11, [%r9];
	add.f32 	%f12, %f10, %f11;
	st.shared.f32 	[%r9], %f12;
$L__BB0_10:
	setp.gt.u32 	%p7, %r1, 3;
	bar.sync 	0;
	@%p7 bra 	$L__BB0_12;
	ld.shared.f32 	%f13, [%r10+16];
	ld.shared.f32 	%f14, [%r10];
	add.f32 	%f15, %f13, %f14;
	st.shared.f32 	[%r10], %f15;
$L__BB0_12:
	setp.gt.u32 	%p8, %r1, 1;
	bar.sync 	0;
	@%p8 bra 	$L__BB0_14;
	ld.shared.f32 	%f16, [%r11+32];
	ld.shared.f32 	%f17, [%r11];
	add.f32 	%f18, %f16, %f17;
	st.shared.f32 	[%r11], %f18;
$L__BB0_14:
	setp.ne.s32 	%p9, %r1, 0;
	bar.sync 	0;
	@%p9 bra 	$L__BB0_16;
	ld.shared.f32 	%f19, [_ZZ25csrMatrixVectorMultKernelPKjS0_PKfS2_PfjE4vals+64];
	ld.shared.f32 	%f20, [_ZZ25csrMatrixVectorMultKernelPKjS0_PKfS2_PfjE4vals];
	add.f32 	%f21, %f19, %f20;
	st.shared.f32 	[_ZZ25csrMatrixVectorMultKernelPKjS0_PKfS2_PfjE4vals], %f21;
$L__BB0_16:
	setp.ne.s32 	%p10, %r1, 0;
	bar.sync 	0;
	@%p10 bra 	$L__BB0_18;
	ld.shared.f32 	%f22, [_ZZ25csrMatrixVectorMultKernelPKjS0_PKfS2_PfjE4vals];
	ld.global.f32 	%f23, [%rd4];
	add.f32 	%f24, %f22, %f23;
	st.global.f32 	[%rd4], %f24;
$L__BB0_18:
	mov.b32 	%r40, 0;
	st.shared.u32 	[%r6], %r40;
	add.s32 	%r41, %r56, -32;
	setp.ge.u32 	%p11, %r1, %r41;
	@%p11 bra 	$L__BB0_20;
	add.s32 	%r42, %r55, 32;
	mul.wide.u32 	%rd20, %r42, 4;
	add.s64 	%rd21, %rd3, %rd20;
	ld.global.f32 	%f25, [%rd21];
	add.s64 	%rd22, %rd2, %rd20;
	ld.global.u32 	%r43, [%rd22];
	mul.wide.u32 	%rd23, %r43, 4;
	add.s64 	%rd24, %rd1, %rd23;
	ld.global.f32 	%f26, [%rd24];
	mul.f32 	%f27, %f25, %f26;
	st.shared.f32 	[%r6], %f27;
$L__BB0_20:
	setp.gt.u32 	%p12, %r1, 15;
	bar.sync 	0;
	@%p12 bra 	$L__BB0_22;
	ld.shared.f32 	%f28, [%r12+4];
	ld.shared.f32 	%f29, [%r12];
	add.f32 	%f30, %f28, %f29;
	st.shared.f32 	[%r12], %f30;
$L__BB0_22:
	setp.gt.u32 	%p13, %r1, 7;
	bar.sync 	0;
	@%p13 bra 	$L__BB0_24;
	ld.shared.f32 	%f31, [%r13+8];
	ld.shared.f32 	%f32, [%r13];
	add.f32 	%f33, %f31, %f32;
	st.shared.f32 	[%r13], %f33;
$L__BB0_24:
	setp.gt.u32 	%p14, %r1, 3;
	bar.sync 	0;
	@%p14 bra 	$L__BB0_26;
	ld.shared.f32 	%f34, [%r14+16];
	ld.shared.f32 	%f35, [%r14];
	add.f32 	%f36, %f34, %f35;
	st.shared.f32 	[%r14], %f36;
$L__BB0_26:
	setp.gt.u32 	%p15, %r1, 1;
	bar.sync 	0;
	@%p15 bra 	$L__BB0_28;
	ld.shared.f32 	%f37, [%r15+32];
	ld.shared.f32 	%f38, [%r15];
	add.f32 	%f39, %f37, %f38;
	st.shared.f32 	[%r15], %f39;
$L__BB0_28:
	setp.ne.s32 	%p16, %r1, 0;
	bar.sync 	0;
	@%p16 bra 	$L__BB0_30;
	ld.shared.f32 	%f40, [_ZZ25csrMatrixVectorMultKernelPKjS0_PKfS2_PfjE4vals+64];
	ld.shared.f32 	%f41, [_ZZ25csrMatrixVectorMultKernelPKjS0_PKfS2_PfjE4vals];
	add.f32 	%f42, %f40, %f41;
	st.shared.f32 	[_ZZ25csrMatrixVectorMultKernelPKjS0_PKfS2_PfjE4vals], %f42;
$L__BB0_30:
	setp.ne.s32 	%p17, %r1, 0;
	bar.sync 	0;
	@%p17 bra 	$L__BB0_32;
	ld.shared.f32 	%f43, [_ZZ25csrMatrixVectorMultKernelPKjS0_PKfS2_PfjE4vals];
	ld.global.f32 	%f44, [%rd4];
	add.f32 	%f45, %f43, %f44;
	st.global.f32 	[%rd4], %f45;
$L__BB0_32:
	add.s32 	%r57, %r57, 2;
	add.s32 	%r56, %r56, -64;
	add.s32 	%r55, %r55, 64;
	setp.ne.s32 	%p18, %r57, 0;
	@%p18 bra 	$L__BB0_4;
	shl.b32 	%r44, %r5, 5;
	and.b32  	%r58, %r44, -64;
$L__BB0_34:
	and.b32  	%r45, %r5, 1;
	setp.eq.b32 	%p19, %r45, 1;
	not.pred 	%p20, %p19;
	@%p20 bra 	$L__BB0_49;
	mov.b32 	%r46, 0;
	st.shared.u32 	[%r6], %r46;
	sub.s32 	%r47, %r4, %r58;
	setp.ge.u32 	%p21, %r1, %r47;
	@%p21 bra 	$L__BB0_37;
	add.s32 	%r48, %r7, %r58;
	mul.wide.u32 	%rd25, %r48, 4;
	add.s64 	%rd26, %rd3, %rd25;
	ld.global.f32 	%f46, [%rd26];
	add.s64 	%rd27, %rd2, %rd25;
	ld.global.u32 	%r49, [%rd27];
	mul.wide.u32 	%rd28, %r49, 4;
	add.s64 	%rd29, %rd1, %rd28;
	ld.global.f32 	%f47, [%rd29];
	mul.f32 	%f48, %f46, %f47;
	st.shared.f32 	[%r6], %f48;
$L__BB0_37:
	bar.sync 	0;
	setp.gt.u32 	%p22, %r1, 15;
	@%p22 bra 	$L__BB0_39;
	add.s32 	%r51, %r6, %r31;
	ld.shared.f32 	%f49, [%r51+4];
	ld.shared.f32 	%f50, [%r51];
	add.f32 	%f51, %f49, %f50;
	st.shared.f32 	[%r51], %f51;
$L__BB0_39:
	bar.sync 	0;
	setp.gt.u32 	%p23, %r1, 7;
	@%p23 bra 	$L__BB0_41;
	mad.lo.s32 	%r52, %r1, 12, %r6;
	ld.shared.f32 	%f52, [%r52+8];
	ld.shared.f32 	%f53, [%r52];
	add.f32 	%f54, %f52, %f53;
	st.shared.f32 	[%r52], %f54;
$L__BB0_41:
	bar.sync 	0;
	setp.gt.u32 	%p24, %r1, 3;
	@%p24 bra 	$L__BB0_43;
	mad.lo.s32 	%r53, %r1, 28, %r6;
	ld.shared.f32 	%f55, [%r53+16];
	ld.shared.f32 	%f56, [%r53];
	add.f32 	%f57, %f55, %f56;
	st.shared.f32 	[%r53], %f57;
$L__BB0_43:
	bar.sync 	0;
	setp.gt.u32 	%p25, %r1, 1;
	@%p25 bra 	$L__BB0_45;
	mad.lo.s32 	%r54, %r1, 60, %r6;
	ld.shared.f32 	%f58, [%r54+32];
	ld.shared.f32 	%f59, [%r54];
	add.f32 	%f60, %f58, %f59;
	st.shared.f32 	[%r54], %f60;
$L__BB0_45:
	setp.ne.s32 	%p26, %r1, 0;
	bar.sync 	0;
	@%p26 bra 	$L__BB0_47;
	ld.shared.f32 	%f61, [_ZZ25csrMatrixVectorMultKernelPKjS0_PKfS2_PfjE4vals+64];
	ld.shared.f32 	%f62, [_ZZ25csrMatrixVectorMultKernelPKjS0_PKfS2_PfjE4vals];
	add.f32 	%f63, %f61, %f62;
	st.shared.f32 	[_ZZ25csrMatrixVectorMultKernelPKjS0_PKfS2_PfjE4vals], %f63;
$L__BB0_47:
	setp.ne.s32 	%p27, %r1, 0;
	bar.sync 	0;
	@%p27 bra 	$L__BB0_49;
	ld.shared.f32 	%f64, [_ZZ25csrMatrixVectorMultKernelPKjS0_PKfS2_PfjE4vals];
	ld.global.f32 	%f65, [%rd4];
	add.f32 	%f66, %f64, %f65;
	st.global.f32 	[%rd4], %f66;
$L__BB0_49:
	ret;

}


// ===== COMPILED SASS (sm_100) =====

	.target	sm_100

	.elftype	@"ET_EXEC"


//--------------------- .note.nv.tkinfo           --------------------------
	.section	.note.nv.tkinfo,"",@"SHT_NOTE"
	.sectionflags	@"SHF_NOTE_NV_TKINFO"
	.tkinfo
        /*0018*/ 	.word	0x00000002
        /*0030*/ 	.string	""
        /*0030*/ 	.string	"ptxas"
        /*0030*/ 	.string	"Cuda compilation tools, release 13.0, V13.0.88"
        /*0030*/ 	.string	"Build cuda_13.0.r13.0/compiler.36424714_0"
        /*0030*/ 	.string	"-arch sm_100 -m 64 "



//--------------------- .note.nv.cuinfo           --------------------------
	.section	.note.nv.cuinfo,"",@"SHT_NOTE"
	.sectionflags	@"SHF_NOTE_NV_CUINFO"
        /*0018*/ 	.short	0x0002
        /*001a*/ 	.short	0x0064
        /*001c*/ 	.short	0x0082
	.zero		2


//--------------------- .nv.info                  --------------------------
	.section	.nv.info,"",@"SHT_CUDA_INFO"
	.align	4


	//----- nvinfo : EIATTR_REGCOUNT
	.align		4
        /*0000*/ 	.byte	0x04, 0x2f
        /*0002*/ 	.short	(.L_1 - .L_0)
	.align		4
.L_0:
        /*0004*/ 	.word	index@(_Z25csrMatrixVectorMultKernelPKjS0_PKfS2_Pfj)
        /*0008*/ 	.word	0x00000020


	//----- nvinfo : EIATTR_FRAME_SIZE
	.align		4
.L_1:
        /*000c*/ 	.byte	0x04, 0x11
        /*000e*/ 	.short	(.L_3 - .L_2)
	.align		4
.L_2:
        /*0010*/ 	.word	index@(_Z25csrMatrixVectorMultKernelPKjS0_PKfS2_Pfj)
        /*0014*/ 	.word	0x00000000


	//----- nvinfo : EIATTR_MIN_STACK_SIZE
	.align		4
.L_3:
        /*0018*/ 	.byte	0x04, 0x12
        /*001a*/ 	.short	(.L_5 - .L_4)
	.align		4
.L_4:
        /*001c*/ 	.word	index@(_Z25csrMatrixVectorMultKernelPKjS0_PKfS2_Pfj)
        /*0020*/ 	.word	0x00000000
.L_5:


//--------------------- .nv.compat                --------------------------
	.section	.nv.compat,"",@"SHT_CUDA_COMPAT_INFO"
	.align	4
        /*0000*/ 	.byte	0x02, 0x09, 0x00, 0x00, 0x02, 0x02, 0x01, 0x00, 0x02, 0x05, 0x05, 0x00, 0x03, 0x07, 0x01, 0x01
        /*0010*/ 	.byte	0x02, 0x03, 0x00, 0x00, 0x02, 0x06, 0x01, 0x00, 0x04, 0x0b, 0x08, 0x00, 0x09, 0x00, 0x00, 0x00
        /*0020*/ 	.byte	0x00, 0x00, 0x00, 0x00


//--------------------- .nv.info._Z25csrMatrixVectorMultKernelPKjS0_PKfS2_Pfj --------------------------
	.section	.nv.info._Z25csrMatrixVectorMultKernelPKjS0_PKfS2_Pfj,"",@"SHT_CUDA_INFO"
	.sectionflags	@""
	.align	4


	//----- nvinfo : EIATTR_CUDA_API_VERSION
	.align		4
        /*0000*/ 	.byte	0x04, 0x37
        /*0002*/ 	.short	(.L_7 - .L_6)
.L_6:
        /*0004*/ 	.word	0x00000082


	//----- nvinfo : EIATTR_KPARAM_INFO
	.align		4
.L_7:
        /*0008*/ 	.byte	0x04, 0x17
        /*000a*/ 	.short	(.L_9 - .L_8)
.L_8:
        /*000c*/ 	.word	0x00000000
        /*0010*/ 	.short	0x0005
        /*0012*/ 	.short	0x0028
        /*0014*/ 	.byte	0x00, 0xf0, 0x11, 0x00


	//----- nvinfo : EIATTR_KPARAM_INFO
	.align		4
.L_9:
        /*0018*/ 	.byte	0x04, 0x17
        /*001a*/ 	.short	(.L_11 - .L_10)
.L_10:
        /*001c*/ 	.word	0x00000000
        /*0020*/ 	.short	0x0004
        /*0022*/ 	.short	0x0020
        /*0024*/ 	.byte	0x00, 0xf5, 0x21, 0x00


	//----- nvinfo : EIATTR_KPARAM_INFO
	.align		4
.L_11:
        /*0028*/ 	.byte	0x04, 0x17
        /*002a*/ 	.short	(.L_13 - .L_12)
.L_12:
        /*002c*/ 	.word	0x00000000
        /*0030*/ 	.short	0x0003
        /*0032*/ 	.short	0x0018
        /*0034*/ 	.byte	0x00, 0xf5, 0x21, 0x00


	//----- nvinfo : EIATTR_KPARAM_INFO
	.align		4
.L_13:
        /*0038*/ 	.byte	0x04, 0x17
        /*003a*/ 	.short	(.L_15 - .L_14)
.L_14:
        /*003c*/ 	.word	0x00000000
        /*0040*/ 	.short	0x0002
        /*0042*/ 	.short	0x0010
        /*0044*/ 	.byte	0x00, 0xf5, 0x21, 0x00


	//----- nvinfo : EIATTR_KPARAM_INFO
	.align		4
.L_15:
        /*0048*/ 	.byte	0x04, 0x17
        /*004a*/ 	.short	(.L_17 - .L_16)
.L_16:
        /*004c*/ 	.word	0x00000000
        /*0050*/ 	.short	0x0001
        /*0052*/ 	.short	0x0008
        /*0054*/ 	.byte	0x00, 0xf5, 0x21, 0x00


	//----- nvinfo : EIATTR_KPARAM_INFO
	.align		4
.L_17:
        /*0058*/ 	.byte	0x04, 0x17
        /*005a*/ 	.short	(.L_19 - .L_18)
.L_18:
        /*005c*/ 	.word	0x00000000
        /*0060*/ 	.short	0x0000
        /*0062*/ 	.short	0x0000
        /*0064*/ 	.byte	0x00, 0xf5, 0x21, 0x00


	//----- nvinfo : EIATTR_SPARSE_MMA_MASK
	.align		4
.L_19:
        /*0068*/ 	.byte	0x03, 0x50
        /*006a*/ 	.short	0x0000


	//----- nvinfo : EIATTR_MAXREG_COUNT
	.align		4
        /*006c*/ 	.byte	0x03, 0x1b
        /*006e*/ 	.short	0x00ff


	//----- nvinfo : EIATTR_NUM_BARRIERS
	.align		4
        /*0070*/ 	.byte	0x02, 0x4c
        /*0072*/ 	.byte	0x01
	.zero		1


	//----- nvinfo : EIATTR_MERCURY_ISA_VERSION
	.align		4
        /*0074*/ 	.byte	0x03, 0x5f
        /*0076*/ 	.short	0x0101


	//----- nvinfo : EIATTR_VRC_CTA_INIT_COUNT
	.align		4
        /*0078*/ 	.byte	0x02, 0x4a
	.zero		1
	.zero		1


	//----- nvinfo : EIATTR_EXIT_INSTR_OFFSETS
	.align		4
        /*007c*/ 	.byte	0x04, 0x1c
        /*007e*/ 	.short	(.L_21 - .L_20)


	//   ....[0]....
.L_20:
        /*0080*/ 	.word	0x00000080


	//   ....[1]....
        /*0084*/ 	.word	0x00000130


	//   ....[2]....
        /*0088*/ 	.word	0x00000a30


	//   ....[3]....
        /*008c*/ 	.word	0x00000dd0


	//   ....[4]....
        /*0090*/ 	.word	0x00000e50


	//----- nvinfo : EIATTR_CRS_STACK_SIZE
	.align		4
.L_21:
        /*0094*/ 	.byte	0x04, 0x1e
        /*0096*/ 	.short	(.L_23 - .L_22)
.L_22:
        /*0098*/ 	.word	0x00000000


	//----- nvinfo : EIATTR_CBANK_PARAM_SIZE
	.align		4
.L_23:
        /*009c*/ 	.byte	0x03, 0x19
        /*009e*/ 	.short	0x002c


	//----- nvinfo : EIATTR_PARAM_CBANK
	.align		4
        /*00a0*/ 	.byte	0x04, 0x0a
        /*00a2*/ 	.short	(.L_25 - .L_24)
	.align		4
.L_24:
        /*00a4*/ 	.word	index@(.nv.constant0._Z25csrMatrixVectorMultKernelPKjS0_PKfS2_Pfj)
        /*00a8*/ 	.short	0x0380
        /*00aa*/ 	.short	0x002c


	//----- nvinfo : EIATTR_SW_WAR
	.align		4
.L_25:
        /*00ac*/ 	.byte	0x04, 0x36
        /*00ae*/ 	.short	(.L_27 - .L_26)
.L_26:
        /*00b0*/ 	.word	0x00000008
.L_27:


//--------------------- .nv.callgraph             --------------------------
	.section	.nv.callgraph,"",@"SHT_CUDA_CALLGRAPH"
	.align	4
	.sectionentsize	8
	.align		4
        /*0000*/ 	.word	0x00000000
	.align		4
        /*0004*/ 	.word	0xffffffff
	.align		4
        /*0008*/ 	.word	0x00000000
	.align		4
        /*000c*/ 	.word	0xfffffffe
	.align		4
        /*0010*/ 	.word	0x00000000
	.align		4
        /*0014*/ 	.word	0xfffffffd
	.align		4
        /*0018*/ 	.word	0x00000000
	.align		4
        /*001c*/ 	.word	0xfffffffc


//--------------------- .text._Z25csrMatrixVectorMultKernelPKjS0_PKfS2_Pfj --------------------------
	.section	.text._Z25csrMatrixVectorMultKernelPKjS0_PKfS2_Pfj,"ax",@progbits
	.align	128
        .global         _Z25csrMatrixVectorMultKernelPKjS0_PKfS2_Pfj
        .type           _Z25csrMatrixVectorMultKernelPKjS0_PKfS2_Pfj,@function
        .size           _Z25csrMatrixVectorMultKernelPKjS0_PKfS2_Pfj,(.L_x_5 - _Z25csrMatrixVectorMultKernelPKjS0_PKfS2_Pfj)
        .other          _Z25csrMatrixVectorMultKernelPKjS0_PKfS2_Pfj,@"STO_CUDA_ENTRY STV_DEFAULT"
_Z25csrMatrixVectorMultKernelPKjS0_PKfS2_Pfj:
.text._Z25csrMatrixVectorMultKernelPKjS0_PKfS2_Pfj:
[----:B------:R-:W-:Y:S01]  /*0000*/  LDC R1, c[0x0][0x37c] ;  /* 0x0000df00ff017b82 */ /* 0x000fe20000000800 */
[----:B------:R-:W0:Y:S07]  /*0010*/  S2R R0, SR_TID.X ;  /* 0x0000000000007919 */ /* 0x000e2e0000002100 */
[----:B------:R-:W0:Y:S01]  /*0020*/  S2UR UR4, SR_CTAID.X ;  /* 0x00000000000479c3 */ /* 0x000e220000002500 */
[----:B------:R-:W1:Y:S07]  /*0030*/  LDCU UR5, c[0x0][0x3a8] ;  /* 0x00007500ff0577ac */ /* 0x000e6e0008000800 */
[----:B------:R-:W0:Y:S02]  /*0040*/  LDC R3, c[0x0][0x360] ;  /* 0x0000d800ff037b82 */ /* 0x000e240000000800 */
[----:B0-----:R-:W-:-:S05]  /*0050*/  IMAD R2, R3, UR4, R0 ;  /* 0x0000000403027c24 */ /* 0x001fca000f8e0200 */
[----:B------:R-:W-:-:S04]  /*0060*/  SHF.R.U32.HI R3, RZ, 0x5, R2 ;  /* 0x00000005ff037819 */ /* 0x000fc80000011602 */
[----:B-1----:R-:W-:-:S13]  /*0070*/  ISETP.GE.U32.AND P0, PT, R3, UR5, PT ;  /* 0x0000000503007c0c */ /* 0x002fda000bf06070 */
[----:B------:R-:W-:Y:S05]  /*0080*/  @P0 EXIT ;  /* 0x000000000000094d */ /* 0x000fea0003800000 */
[----:B------:R-:W0:Y:S01]  /*0090*/  LDC.64 R4, c[0x0][0x380] ;  /* 0x0000e000ff047b82 */ /* 0x000e220000000a00 */
[----:B------:R-:W1:Y:S01]  /*00a0*/  LDCU.64 UR6, c[0x0][0x358] ;  /* 0x00006b00ff0677ac */ /* 0x000e620008000a00 */
[----:B0-----:R-:W-:-:S05]  /*00b0*/  IMAD.WIDE.U32 R4, R3, 0x4, R4 ;  /* 0x0000000403047825 */ /* 0x001fca00078e0004 */
[----:B-1----:R-:W2:Y:S04]  /*00c0*/  LDG.E R7, desc[UR6][R4.64] ;  /* 0x0000000604077981 */ /* 0x002ea8000c1e1900 */
[----:B------:R-:W2:Y:S02]  /*00d0*/  LDG.E R2, desc[UR6][R4.64+0x4] ;  /* 0x0000040604027981 */ /* 0x000ea4000c1e1900 */
[----:B--2---:R-:W-:-:S04]  /*00e0*/  IADD3 R2, PT, PT, -R7, R2, RZ ;  /* 0x0000000207027210 */ /* 0x004fc80007ffe1ff */
[----:B------:R-:W-:-:S05]  /*00f0*/  I2FP.F32.U32 R6, R2 ;  /* 0x0000000200067245 */ /* 0x000fca0000201000 */
[----:B------:R-:W-:-:S06]  /*0100*/  FMUL R6, R6, 0.03125 ;  /* 0x3d00000006067820 */ /* 0x000fcc0000400000 */
[----:B------:R-:W0:Y:S02]  /*0110*/  F2I.U32.CEIL.NTZ R6, R6 ;  /* 0x0000000600067305 */ /* 0x000e24000020b000 */
[----:B0-----:R-:W-:-:S13]  /*0120*/  ISETP.NE.AND P0, PT, R6, RZ, PT ;  /* 0x000000ff0600720c */ /* 0x001fda0003f05270 */
[----:B------:R-:W-:Y:S05]  /*0130*/  @!P0 EXIT ;  /* 0x000000000000894d */ /* 0x000fea0003800000 */
[----:B------:R-:W0:Y:S01]  /*0140*/  S2UR UR5, SR_CgaCtaId ;  /* 0x00000000000579c3 */ /* 0x000e220000008800 */
[----:B------:R-:W-:Y:S01]  /*0150*/  ISETP.NE.AND P0, PT, R6, 0x1, PT ;  /* 0x000000010600780c */ /* 0x000fe20003f05270 */
[----:B------:R-:W-:Y:S01]  /*0160*/  UMOV UR4, 0x400 ;  /* 0x0000040000047882 */ /* 0x000fe20000000000 */
[----:B------:R-:W-:-:S05]  /*0170*/  HFMA2 R4, -RZ, RZ, 0, 0 ;  /* 0x00000000ff047431 */ /* 0x000fca00000001ff */
[----:B------:R-:W1:Y:S01]  /*0180*/  LDC.64 R20, c[0x0][0x3a0] ;  /* 0x0000e800ff147b82 */ /* 0x000e620000000a00 */
[----:B0-----:R-:W-:-:S06]  /*0190*/  ULEA UR4, UR5, UR4, 0x18 ;  /* 0x0000000405047291 */ /* 0x001fcc000f8ec0ff */
[----:B------:R-:W-:Y:S01]  /*01a0*/  LEA R5, R0, UR4, 0x2 ;  /* 0x0000000400057c11 */ /* 0x000fe2000f8e10ff */
[----:B-1----:R-:W-:-:S04]  /*01b0*/  IMAD.WIDE.U32 R20, R3, 0x4, R20 ;  /* 0x0000000403147825 */ /* 0x002fc800078e0014 */
[----:B------:R-:W-:Y:S01]  /*01c0*/  IMAD.IADD R3, R7, 0x1, R0 ;  /* 0x0000000107037824 */ /* 0x000fe200078e0200 */
[----:B------:R-:W-:Y:S06]  /*01d0*/  @!P0 BRA `(.L_x_0) ;  /* 0x0000000800008947 */ /* 0x000fec0003800000 */
[----:B------:R-:W-:Y:S01]  /*01e0*/  IMAD R7, R0, 0x4, R5 ;  /* 0x0000000400077824 */ /* 0x000fe200078e0205 */
[----:B------:R-:W-:Y:S01]  /*01f0*/  LOP3.LUT R6, R6, 0xfffffffe, RZ, 0xc0, !PT ;  /* 0xfffffffe06067812 */ /* 0x000fe200078ec0ff */
[----:B------:R-:W-:Y:S01]  /*0200*/  IMAD.MOV.U32 R27, RZ, RZ, R3 ;  /* 0x000000ffff1b7224 */ /* 0x000fe200078e0003 */
[----:B------:R-:W-:Y:S02]  /*0210*/  MOV R29, R2 ;  /* 0x00000002001d7202 */ /* 0x000fe40000000f00 */
[----:B------:R-:W-:Y:S01]  /*0220*/  LEA R9, R0, R7, 0x3 ;  /* 0x0000000700097211 */ /* 0x000fe200078e18ff */
[----:B------:R-:W-:-:S04]  /*0230*/  IMAD.MOV R6, RZ, RZ, -R6 ;  /* 0x000000ffff067224 */ /* 0x000fc800078e0a06 */
[----:B------:R-:W-:-:S05]  /*0240*/  IMAD R11, R0, 0x10, R9 ;  /* 0x00000010000b7824 */ /* 0x000fca00078e0209 */
[----:B------:R-:W-:-:S05]  /*0250*/  LEA R13, R0, R11, 0x5 ;  /* 0x0000000b000d7211 */ /* 0x000fca00078e28ff */
[----:B------:R-:W-:-:S04]  /*0260*/  IMAD R15, R0, -0x38, R13 ;  /* 0xffffffc8000f7824 */ /* 0x000fc800078e020d */
[----:B------:R-:W-:-:S05]  /*0270*/  IMAD R17, R0, 0x8, R15 ;  /* 0x0000000800117824 */ /* 0x000fca00078e020f */
[----:B------:R-:W-:-:S04]  /*0280*/  LEA R19, R0, R17, 0x4 ;  /* 0x0000001100137211 */ /* 0x000fc800078e20ff */
[----:B------:R-:W-:-:S07]  /*0290*/  LEA R4, R0, R19, 0x5 ;  /* 0x0000001300047211 */ /* 0x000fce00078e28ff */
.L_x_1:
[----:B------:R-:W-:Y:S01]  /*02a0*/  ISETP.GE.U32.AND P1, PT, R0, R29, PT ;  /* 0x0000001d0000720c */ /* 0x000fe20003f26070 */
[----:B0-----:R-:W0:-:S12]  /*02b0*/  LDC.64 R24, c[0x0][0x398] ;  /* 0x0000e600ff187b82 */ /* 0x001e180000000a00 */
[----:B------:R-:W1:Y:S02]  /*02c0*/  @!P1 LDC.64 R22, c[0x0][0x388] ;  /* 0x0000e200ff169b82 */ /* 0x000e640000000a00 */
[----:B-1----:R-:W-:-:S05]  /*02d0*/  @!P1 IMAD.WIDE.U32 R22, R27, 0x4, R22 ;  /* 0x000000041b169825 */ /* 0x002fca00078e0016 */
[----:B------:R1:W0:Y:S02]  /*02e0*/  @!P1 LDG.E R8, desc[UR6][R22.64] ;  /* 0x0000000616089981 */ /* 0x000224000c1e1900 */
[----:B-1----:R-:W1:Y:S02]  /*02f0*/  LDC.64 R22, c[0x0][0x390] ;  /* 0x0000e400ff167b82 */ /* 0x002e640000000a00 */
[----:B-1----:R-:W-:-:S04]  /*0300*/  @!P1 IMAD.WIDE.U32 R22, R27, 0x4, R22 ;  /* 0x000000041b169825 */ /* 0x002fc800078e0016 */
[----:B0-----:R-:W-:Y:S02]  /*0310*/  @!P1 IMAD.WIDE.U32 R24, R8, 0x4, R24 ;  /* 0x0000000408189825 */ /* 0x001fe400078e0018 */
[----:B------:R-:W2:Y:S04]  /*0320*/  @!P1 LDG.E R8, desc[UR6][R22.64] ;  /* 0x0000000616089981 */ /* 0x000ea8000c1e1900 */
[----:B------:R-:W2:Y:S01]  /*0330*/  @!P1 LDG.E R25, desc[UR6][R24.64] ;  /* 0x0000000618199981 */ /* 0x000ea2000c1e1900 */
[----:B------:R-:W-:Y:S01]  /*0340*/  IMAD.MOV.U32 R12, RZ, RZ, RZ ;  /* 0x000000ffff0c7224 */ /* 0x000fe200078e00ff */
[----:B------:R-:W-:Y:S05]  /*0350*/  WARPSYNC.ALL ;  /* 0x0000000000007948 */ /* 0x000fea0003800000 */
[----:B------:R-:W-:-:S02]  /*0360*/  ISETP.GT.U32.AND P0, PT, R0, 0xf, PT ;  /* 0x0000000f0000780c */ /* 0x000fc40003f04070 */
[C---:B------:R-:W-:Y:S02]  /*0370*/  ISETP.GT.U32.AND P2, PT, R0.reuse, 0x3, PT ;  /* 0x000000030000780c */ /* 0x040fe40003f44070 */
[C---:B------:R-:W-:Y:S02]  /*0380*/  ISETP.GT.U32.AND P3, PT, R0.reuse, 0x1, PT ;  /* 0x000000010000780c */ /* 0x040fe40003f64070 */
[----:B------:R-:W-:Y:S01]  /*0390*/  ISETP.NE.AND P4, PT, R0, RZ, PT ;  /* 0x000000ff0000720c */ /* 0x000fe20003f85270 */
[----:B--2---:R-:W-:Y:S01]  /*03a0*/  @!P1 FMUL R12, R8, R25 ;  /* 0x00000019080c9220 */ /* 0x004fe20000400000 */
[----:B------:R-:W-:-:S11]  /*03b0*/  ISETP.GT.U32.AND P1, PT, R0, 0x7, PT ;  /* 0x000000070000780c */ /* 0x000fd60003f24070 */
[----:B------:R-:W0:Y:S01]  /*03c0*/  @!P4 S2R R25, SR_CgaCtaId ;  /* 0x000000000019c919 */ /* 0x000e220000008800 */
[----:B------:R-:W-:Y:S01]  /*03d0*/  STS [R5], R12 ;  /* 0x0000000c05007388 */ /* 0x000fe20000000800 */
[----:B------:R-:W-:Y:S06]  /*03e0*/  BAR.SYNC.DEFER_BLOCKING 0x0 ;  /* 0x0000000000007b1d */ /* 0x000fec0000010000 */
[----:B------:R-:W-:Y:S04]  /*03f0*/  @!P0 LDS R8, [R7+0x4] ;  /* 0x0000040007088984 */ /* 0x000fe80000000800 */
[----:B------:R-:W1:Y:S02]  /*0400*/  @!P0 LDS R10, [R7] ;  /* 0x00000000070a8984 */ /* 0x000e640000000800 */
[----:B-1----:R-:W-:-:S05]  /*0410*/  @!P0 FADD R8, R8, R10 ;  /* 0x0000000a08088221 */ /* 0x002fca0000000000 */
[----:B------:R-:W-:Y:S01]  /*0420*/  @!P0 STS [R7], R8 ;  /* 0x0000000807008388 */ /* 0x000fe20000000800 */
[----:B------:R-:W-:Y:S06]  /*0430*/  BAR.SYNC.DEFER_BLOCKING 0x0 ;  /* 0x0000000000007b1d */ /* 0x000fec0000010000 */
[----:B------:R-:W-:Y:S04]  /*0440*/  @!P1 LDS R10, [R9+0x8] ;  /* 0x00000800090a9984 */ /* 0x000fe80000000800 */
[----:B------:R-:W1:Y:S02]  /*0450*/  @!P1 LDS R23, [R9] ;  /* 0x0000000009179984 */ /* 0x000e640000000800 */
[----:B-1----:R-:W-:-:S05]  /*0460*/  @!P1 FADD R10, R10, R23 ;  /* 0x000000170a0a9221 */ /* 0x002fca0000000000 */
[----:B------:R1:W-:Y:S01]  /*0470*/  @!P1 STS [R9], R10 ;  /* 0x0000000a09009388 */ /* 0x0003e20000000800 */
[----:B------:R-:W-:Y:S01]  /*0480*/  BAR.SYNC.DEFER_BLOCKING 0x0 ;  /* 0x0000000000007b1d */ /* 0x000fe20000010000 */
[----:B-1----:R-:W-:-:S04]  /*0490*/  @!P4 MOV R10, 0x400 ;  /* 0x00000400000ac802 */ /* 0x002fc80000000f00 */
[----:B0-----:R-:W-:Y:S01]  /*04a0*/  @!P4 LEA R14, R25, R10, 0x18 ;  /* 0x0000000a190ec211 */ /* 0x001fe200078ec0ff */
[----:B------:R-:W-:Y:S04]  /*04b0*/  @!P2 LDS R12, [R11+0x10] ;  /* 0x000010000b0ca984 */ /* 0x000fe80000000800 */
[----:B------:R-:W0:Y:S02]  /*04c0*/  @!P2 LDS R23, [R11] ;  /* 0x000000000b17a984 */ /* 0x000e240000000800 */
[----:B0-----:R-:W-:-:S05]  /*04d0*/  @!P2 FADD R12, R12, R23 ;  /* 0x000000170c0ca221 */ /* 0x001fca0000000000 */
[----:B------:R-:W-:Y:S01]  /*04e0*/  @!P2 STS [R11], R12 ;  /* 0x0000000c0b00a388 */ /* 0x000fe20000000800 */
[----:B------:R-:W-:Y:S06]  /*04f0*/  BAR.SYNC.DEFER_BLOCKING 0x0 ;  /* 0x0000000000007b1d */ /* 0x000fec0000010000 */
        /* <DEDUP_REMOVED lines=10> */
[----:B------:R-:W2:Y:S01]  /*05a0*/  @!P4 LDG.E R25, desc[UR6][R20.64] ;  /* 0x000000061419c981 */ /* 0x000ea2000c1e1900 */
[----:B------:R-:W-:Y:S01]  /*05b0*/  @!P4 MOV R12, 0x400 ;  /* 0x00000400000cc802 */ /* 0x000fe20000000f00 */
[----:B------:R-:W0:Y:S03]  /*05c0*/  @!P4 S2R R23, SR_CgaCtaId ;  /* 0x000000000017c919 */ /* 0x000e260000008800 */
[----:B0-----:R-:W-:-:S02]  /*05d0*/  @!P4 LEA R16, R23, R12, 0x18 ;  /* 0x0000000c1710c211 */ /* 0x001fc400078ec0ff */
[----:B------:R-:W-:-:S03]  /*05e0*/  IADD3 R23, PT, PT, R29, -0x20, RZ ;  /* 0xffffffe01d177810 */ /* 0x000fc60007ffe0ff */
[----:B------:R-:W2:Y:S01]  /*05f0*/  @!P4 LDS R12, [R16] ;  /* 0x00000000100cc984 */ /* 0x000ea20000000800 */
[----:B------:R-:W-:-:S13]  /*0600*/  ISETP.GE.U32.AND P5, PT, R0, R23, PT ;  /* 0x000000170000720c */ /* 0x000fda0003fa6070 */
[----:B------:R-:W0:Y:S01]  /*0610*/  @!P5 LDC.64 R22, c[0x0][0x388] ;  /* 0x0000e200ff16db82 */ /* 0x000e220000000a00 */
[----:B------:R-:W-:-:S05]  /*0620*/  @!P5 IADD3 R8, PT, PT, R27, 0x20, RZ ;  /* 0x000000201b08d810 */ /* 0x000fca0007ffe0ff */
[----:B0-----:R-:W-:-:S04]  /*0630*/  @!P5 IMAD.WIDE.U32 R22, R8, 0x4, R22 ;  /* 0x000000040816d825 */ /* 0x001fc800078e0016 */
[----:B--2---:R-:W-:Y:S02]  /*0640*/  @!P4 FADD R12, R12, R25 ;  /* 0x000000190c0cc221 */ /* 0x004fe40000000000 */
[----:B------:R-:W0:Y:S03]  /*0650*/  LDC.64 R24, c[0x0][0x390] ;  /* 0x0000e400ff187b82 */ /* 0x000e260000000a00 */
[----:B------:R-:W-:Y:S04]  /*0660*/  @!P4 STG.E desc[UR6][R20.64], R12 ;  /* 0x0000000c1400c986 */ /* 0x000fe8000c101906 */
[----:B------:R1:W2:Y:S02]  /*0670*/  @!P5 LDG.E R10, desc[UR6][R22.64] ;  /* 0x00000006160ad981 */ /* 0x0002a4000c1e1900 */
[----:B-1----:R-:W2:Y:S01]  /*0680*/  LDC.64 R22, c[0x0][0x398] ;  /* 0x0000e600ff167b82 */ /* 0x002ea20000000a00 */
[----:B0-----:R-:W-:-:S06]  /*0690*/  @!P5 IMAD.WIDE.U32 R24, R8, 0x4, R24 ;  /* 0x000000040818d825 */ /* 0x001fcc00078e0018 */
[----:B------:R0:W3:Y:S01]  /*06a0*/  @!P5 LDG.E R24, desc[UR6][R24.64] ;  /* 0x000000061818d981 */ /* 0x0000e2000c1e1900 */
[----:B--2---:R-:W-:-:S05]  /*06b0*/  @!P5 IMAD.WIDE.U32 R22, R10, 0x4, R22 ;  /* 0x000000040a16d825 */ /* 0x004fca00078e0016 */
[----:B------:R-:W3:Y:S01]  /*06c0*/  @!P5 LDG.E R8, desc[UR6][R22.64] ;  /* 0x000000061608d981 */ /* 0x000ee2000c1e1900 */
[----:B------:R-:W-:Y:S01]  /*06d0*/  IMAD.MOV.U32 R14, RZ, RZ, RZ ;  /* 0x000000ffff0e7224 */ /* 0x000fe200078e00ff */
[----:B0-----:R-:W0:Y:S01]  /*06e0*/  @!P4 S2R R25, SR_CgaCtaId ;  /* 0x000000000019c919 */ /* 0x001e220000008800 */
[----:B---3--:R-:W-:-:S05]  /*06f0*/  @!P5 FMUL R14, R24, R8 ;  /* 0x00000008180ed220 */ /* 0x008fca0000400000 */
        /* <DEDUP_REMOVED lines=18> */
[----:B------:R-:W1:Y:S01]  /*0820*/  @!P3 LDS R23, [R4] ;  /* 0x000000000417b984 */ /* 0x000e620000000800 */
[----:B------:R-:W-:-:S04]  /*0830*/  @!P4 MOV R14, 0x400 ;  /* 0x00000400000ec802 */ /* 0x000fc80000000f00 */
[----:B0-----:R-:W-:Y:S01]  /*0840*/  @!P4 LEA R14, R25, R14, 0x18 ;  /* 0x0000000e190ec211 */ /* 0x001fe200078ec0ff */
[----:B-1----:R-:W-:-:S05]  /*0850*/  @!P3 FADD R23, R8, R23 ;  /* 0x000000170817b221 */ /* 0x002fca0000000000 */
        /* <DEDUP_REMOVED lines=8> */
[----:B------:R-:W0:Y:S01]  /*08e0*/  @!P4 S2R R12, SR_CgaCtaId ;  /* 0x00000000000cc919 */ /* 0x000e220000008800 */
[----:B------:R-:W-:-:S04]  /*08f0*/  @!P4 MOV R10, 0x400 ;  /* 0x00000400000ac802 */ /* 0x000fc80000000f00 */
[----:B0-----:R-:W-:-:S06]  /*0900*/  @!P4 LEA R10, R12, R10, 0x18 ;  /* 0x0000000a0c0ac211 */ /* 0x001fcc00078ec0ff */
[----:B------:R-:W2:Y:S01]  /*0910*/  @!P4 LDS R10, [R10] ;  /* 0x000000000a0ac984 */ /* 0x000ea20000000800 */
[----:B------:R-:W-:-:S04]  /*0920*/  IADD3 R6, PT, PT, R6, 0x2, RZ ;  /* 0x0000000206067810 */ /* 0x000fc80007ffe0ff */
[----:B------:R-:W-:Y:S01]  /*0930*/  ISETP.NE.AND P0, PT, R6, RZ, PT ;  /* 0x000000ff0600720c */ /* 0x000fe20003f05270 */
[----:B------:R-:W-:Y:S01]  /*0940*/  VIADD R27, R27, 0x40 ;  /* 0x000000401b1b7836 */ /* 0x000fe20000000000 */
[----:B------:R-:W-:Y:S01]  /*0950*/  IADD3 R29, PT, PT, R29, -0x40, RZ ;  /* 0xffffffc01d1d7810 */ /* 0x000fe20007ffe0ff */
[----:B--2---:R-:W-:-:S05]  /*0960*/  @!P4 FADD R25, R10, R25 ;  /* 0x000000190a19c221 */ /* 0x004fca0000000000 */
[----:B------:R0:W-:Y:S05]  /*0970*/  @!P4 STG.E desc[UR6][R20.64], R25 ;  /* 0x000000191400c986 */ /* 0x0001ea000c101906 */
[----:B------:R-:W-:Y:S05]  /*0980*/  @P0 BRA `(.L_x_1) ;  /* 0xfffffff800440947 */ /* 0x000fea000383ffff */
[----:B------:R-:W-:-:S05]  /*0990*/  I2FP.F32.U32 R4, R2 ;  /* 0x0000000200047245 */ /* 0x000fca0000201000 */
[----:B------:R-:W-:-:S04]  /*09a0*/  FMUL R6, R4, 0.03125 ;  /* 0x3d00000004067820 */ /* 0x000fc80000400000 */
[----:B------:R-:W1:Y:S02]  /*09b0*/  F2I.U32.CEIL.NTZ R4, R6 ;  /* 0x0000000600047305 */ /* 0x000e64000020b000 */
[----:B-1----:R-:W-:-:S04]  /*09c0*/  SHF.L.U32 R4, R4, 0x5, RZ ;  /* 0x0000000504047819 */ /* 0x002fc800000006ff */
[----:B------:R-:W-:-:S07]  /*09d0*/  LOP3.LUT R4, R4, 0xffffffc0, RZ, 0xc0, !PT ;  /* 0xffffffc004047812 */ /* 0x000fce00078ec0ff */
.L_x_0:
[----:B------:R-:W-:-:S05]  /*09e0*/  I2FP.F32.U32 R6, R2 ;  /* 0x0000000200067245 */ /* 0x000fca0000201000 */
[----:B------:R-:W-:-:S04]  /*09f0*/  FMUL R7, R6, 0.03125 ;  /* 0x3d00000006077820 */ /* 0x000fc80000400000 */
[----:B------:R-:W1:Y:S02]  /*0a00*/  F2I.U32.CEIL.NTZ R6, R7 ;  /* 0x0000000700067305 */ /* 0x000e64000020b000 */
[----:B-1----:R-:W-:-:S04]  /*0a10*/  LOP3.LUT R6, R6, 0x1, RZ, 0xc0, !PT ;  /* 0x0000000106067812 */ /* 0x002fc800078ec0ff */
[----:B------:R-:W-:-:S13]  /*0a20*/  ISETP.NE.U32.AND P0, PT, R6, 0x1, PT ;  /* 0x000000010600780c */ /* 0x000fda0003f05070 */
[----:B------:R-:W-:Y:S05]  /*0a30*/  @P0 EXIT ;  /* 0x000000000000094d */ /* 0x000fea0003800000 */
[----:B------:R-:W-:Y:S01]  /*0a40*/  IADD3 R7, PT, PT, R2, -R4, RZ ;  /* 0x8000000402077210 */ /* 0x000fe20007ffe0ff */
[----:B------:R-:W-:Y:S01]  /*0a50*/  BSSY.RECONVERGENT B0, `(.L_x_2) ;  /* 0x0000011000007945 */ /* 0x000fe20003800200 */
[C---:B------:R-:W-:Y:S02]  /*0a60*/  ISETP.GT.U32.AND P1, PT, R0.reuse, 0xf, PT ;  /* 0x0000000f0000780c */ /* 0x040fe40003f24070 */
[----:B------:R-:W-:Y:S02]  /*0a70*/  ISETP.GE.U32.AND P0, PT, R0, R7, PT ;  /* 0x000000070000720c */ /* 0x000fe40003f06070 */
[----:B------:R-:W-:-:S09]  /*0a80*/  MOV R10, RZ ;  /* 0x000000ff000a7202 */ /* 0x000fd20000000f00 */
[----:B------:R-:W-:Y:S02]  /*0a90*/  @!P1 IMAD R13, R0, 0x4, R5 ;  /* 0x00000004000d9824 */ /* 0x000fe400078e0205 */
[----:B------:R-:W-:Y:S05]  /*0aa0*/  @P0 BRA `(.L_x_3) ;  /* 0x00000000002c0947 */ /* 0x000fea0003800000 */
[----:B------:R-:W1:Y:S01]  /*0ab0*/  LDC.64 R6, c[0x0][0x388] ;  /* 0x0000e200ff067b82 */ /* 0x000e620000000a00 */
[----:B------:R-:W-:-:S07]  /*0ac0*/  IADD3 R11, PT, PT, R3, R4, RZ ;  /* 0x00000004030b7210 */ /* 0x000fce0007ffe0ff */
[----:B------:R-:W2:Y:S08]  /*0ad0*/  LDC.64 R2, c[0x0][0x390] ;  /* 0x0000e400ff027b82 */ /* 0x000eb00000000a00 */
[----:B------:R-:W3:Y:S01]  /*0ae0*/  LDC.64 R8, c[0x0][0x398] ;  /* 0x0000e600ff087b82 */ /* 0x000ee20000000a00 */
[----:B-1----:R-:W-:-:S06]  /*0af0*/  IMAD.WIDE.U32 R6, R11, 0x4, R6 ;  /* 0x000000040b067825 */ /* 0x002fcc00078e0006 */
[----:B------:R-:W3:Y:S01]  /*0b00*/  LDG.E R7, desc[UR6][R6.64] ;  /* 0x0000000606077981 */ /* 0x000ee2000c1e1900 */
[----:B--2---:R-:W-:-:S06]  /*0b10*/  IMAD.WIDE.U32 R2, R11, 0x4, R2 ;  /* 0x000000040b027825 */ /* 0x004fcc00078e0002 */
[----:B------:R-:W2:Y:S01]  /*0b20*/  LDG.E R2, desc[UR6][R2.64] ;  /* 0x0000000602027981 */ /* 0x000ea2000c1e1900 */
[----:B---3--:R-:W-:-:S06]  /*0b30*/  IMAD.WIDE.U32 R8, R7, 0x4, R8 ;  /* 0x0000000407087825 */ /* 0x008fcc00078e0008 */
[----:B------:R-:W2:Y:S02]  /*0b40*/  LDG.E R9, desc[UR6][R8.64] ;  /* 0x0000000608097981 */ /* 0x000ea4000c1e1900 */
[----:B--2---:R-:W-:-:S07]  /*0b50*/  FMUL R10, R2, R9 ;  /* 0x00000009020a7220 */ /* 0x004fce0000400000 */
.L_x_3:
[----:B------:R-:W-:Y:S05]  /*0b60*/  BSYNC.RECONVERGENT B0 ;  /* 0x0000000000007941 */ /* 0x000fea0003800200 */
.L_x_2:
[----:B------:R-:W-:Y:S01]  /*0b70*/  STS [R5], R10 ;  /* 0x0000000a05007388 */ /* 0x000fe20000000800 */
[----:B------:R-:W-:Y:S05]  /*0b80*/  WARPSYNC.ALL ;  /* 0x0000000000007948 */ /* 0x000fea0003800000 */
[----:B------:R-:W-:Y:S01]  /*0b90*/  BAR.SYNC.DEFER_BLOCKING 0x0 ;  /* 0x0000000000007b1d */ /* 0x000fe20000010000 */
[C---:B------:R-:W-:Y:S02]  /*0ba0*/  ISETP.GT.U32.AND P0, PT, R0.reuse, 0x7, PT ;  /* 0x000000070000780c */ /* 0x040fe40003f04070 */
[----:B------:R-:W-:-:S13]  /*0bb0*/  ISETP.NE.AND P2, PT, R0, RZ, PT ;  /* 0x000000ff0000720c */ /* 0x000fda0003f45270 */
[----:B------:R-:W1:Y:S01]  /*0bc0*/  @!P2 S2R R9, SR_CgaCtaId ;  /* 0x000000000009a919 */ /* 0x000e620000008800 */
[----:B------:R-:W-:Y:S04]  /*0bd0*/  @!P1 LDS R2, [R13+0x4] ;  /* 0x000004000d029984 */ /* 0x000fe80000000800 */
[----:B------:R-:W2:Y:S02]  /*0be0*/  @!P1 LDS R3, [R13] ;  /* 0x000000000d039984 */ /* 0x000ea40000000800 */
[----:B--2---:R-:W-:Y:S01]  /*0bf0*/  @!P1 FADD R2, R2, R3 ;  /* 0x0000000302029221 */ /* 0x004fe20000000000 */
[----:B------:R-:W-:-:S04]  /*0c00*/  @!P0 IMAD R3, R0, 0xc, R5 ;  /* 0x0000000c00038824 */ /* 0x000fc800078e0205 */
[----:B------:R2:W-:Y:S01]  /*0c10*/  @!P1 STS [R13], R2 ;  /* 0x000000020d009388 */ /* 0x0005e20000000800 */
[----:B------:R-:W-:Y:S01]  /*0c20*/  BAR.SYNC.DEFER_BLOCKING 0x0 ;  /* 0x0000000000007b1d */ /* 0x000fe20000010000 */
[----:B------:R-:W-:Y:S02]  /*0c30*/  ISETP.GT.U32.AND P1, PT, R0, 0x3, PT ;  /* 0x000000030000780c */ /* 0x000fe40003f24070 */
[----:B--2---:R-:W-:-:S04]  /*0c40*/  @!P2 MOV R2, 0x400 ;  /* 0x000004000002a802 */ /* 0x004fc80000000f00 */
[----:B-1----:R-:W-:-:S07]  /*0c50*/  @!P2 LEA R9, R9, R2, 0x18 ;  /* 0x000000020909a211 */ /* 0x002fce00078ec0ff */
[----:B------:R-:W-:Y:S01]  /*0c60*/  @!P1 IMAD R6, R0, 0x1c, R5 ;  /* 0x0000001c00069824 */ /* 0x000fe200078e0205 */
[----:B------:R-:W-:Y:S04]  /*0c70*/  @!P0 LDS R4, [R3+0x8] ;  /* 0x0000080003048984 */ /* 0x000fe80000000800 */
[----:B------:R-:W1:Y:S02]  /*0c80*/  @!P0 LDS R7, [R3] ;  /* 0x0000000003078984 */ /* 0x000e640000000800 */
[----:B-1----:R-:W-:-:S05]  /*0c90*/  @!P0 FADD R4, R4, R7 ;  /* 0x0000000704048221 */ /* 0x002fca0000000000 */
[----:B------:R-:W-:Y:S01]  /*0ca0*/  @!P0 STS [R3], R4 ;  /* 0x0000000403008388 */ /* 0x000fe20000000800 */
[----:B------:R-:W-:Y:S01]  /*0cb0*/  BAR.SYNC.DEFER_BLOCKING 0x0 ;  /* 0x0000000000007b1d */ /* 0x000fe20000010000 */
[----:B------:R-:W-:-:S13]  /*0cc0*/  ISETP.GT.U32.AND P0, PT, R0, 0x1, PT ;  /* 0x000000010000780c */ /* 0x000fda0003f04070 */
[----:B------:R-:W-:Y:S01]  /*0cd0*/  @!P0 IMAD R5, R0, 0x3c, R5 ;  /* 0x0000003c00058824 */ /* 0x000fe200078e0205 */
        /* <DEDUP_REMOVED lines=14> */
[----:B------:R-:W-:Y:S06]  /*0dc0*/  BAR.SYNC.DEFER_BLOCKING 0x0 ;  /* 0x0000000000007b1d */ /* 0x000fec0000010000 */
[----:B------:R-:W-:Y:S05]  /*0dd0*/  @P2 EXIT ;  /* 0x000000000000294d */ /* 0x000fea0003800000 */
[----:B------:R-:W2:Y:S01]  /*0de0*/  LDG.E R3, desc[UR6][R20.64] ;  /* 0x0000000614037981 */ /* 0x000ea2000c1e1900 */
[----:B------:R-:W3:Y:S01]  /*0df0*/  S2UR UR5, SR_CgaCtaId ;  /* 0x00000000000579c3 */ /* 0x000ee20000008800 */
[----:B------:R-:W-:Y:S02]  /*0e00*/  UMOV UR4, 0x400 ;  /* 0x0000040000047882 */ /* 0x000fe40000000000 */
[----:B---3--:R-:W-:-:S09]  /*0e10*/  ULEA UR4, UR5, UR4, 0x18 ;  /* 0x0000000405047291 */ /* 0x008fd2000f8ec0ff */
[----:B------:R-:W2:Y:S02]  /*0e20*/  LDS R0, [UR4] ;  /* 0x00000004ff007984 */ /* 0x000ea40008000800 */
[----:B--2---:R-:W-:-:S05]  /*0e30*/  FADD R3, R0, R3 ;  /* 0x0000000300037221 */ /* 0x004fca0000000000 */
[----:B------:R-:W-:Y:S01]  /*0e40*/  STG.E desc[UR6][R20.64], R3 ;  /* 0x0000000314007986 */ /* 0x000fe2000c101906 */
[----:B------:R-:W-:Y:S05]  /*0e50*/  EXIT ;  /* 0x000000000000794d */ /* 0x000fea0003800000 */
.L_x_4:
[----:B------:R-:W-:-:S00]  /*0e60*/  BRA `(.L_x_4) ;  /* 0xfffffffc00fc7947 */ /* 0x000fc0000383ffff */
[----:B------:R-:W-:-:S00]  /*0e70*/  NOP ;  /* 0x0000000000007918 */ /* 0x000fc00000000000 */
        /* <DEDUP_REMOVED lines=8> */
.L_x_5:


//--------------------- .nv.shared._Z25csrMatrixVectorMultKernelPKjS0_PKfS2_Pfj --------------------------
	.section	.nv.shared._Z25csrMatrixVectorMultKernelPKjS0_PKfS2_Pfj,"aw",@nobits
	.sectionflags	@""
	.align	4
.nv.shared._Z25csrMatrixVectorMultKernelPKjS0_PKfS2_Pfj:
	.zero		1152


//--------------------- .nv.shared.reserved.0     --------------------------
	.section	.nv.shared.reserved.0,"aw",@nobits
	.weak		__nv_reservedSMEM_offset_0_alias
	.size		__nv_reservedSMEM_offset_0_alias, 0, 64
	.other		__nv_reservedSMEM_offset_0_alias,@"STO_CUDA_RESERVED_SHARED STV_DEFAULT"
__nv_reservedSMEM_offset_0_alias:
	.zero		0
	.zero		64


//--------------------- .nv.constant0._Z25csrMatrixVectorMultKernelPKjS0_PKfS2_Pfj --------------------------
	.section	.nv.constant0._Z25csrMatrixVectorMultKernelPKjS0_PKfS2_Pfj,"a",@progbits
	.sectionflags	@""
	.align	4
.nv.constant0._Z25csrMatrixVectorMultKernelPKjS0_PKfS2_Pfj:
	.zero		940


//--------------------- SYMBOLS --------------------------

	.type		.nv.reservedSmem.offset0,@object
	.size		.nv.reservedSmem.offset0,0x4
	.type		.nv.reservedSmem.cap,@object
	.size		.nv.reservedSmem.cap,0x4
